//
// Generated by NVIDIA NVVM Compiler
//
// Compiler Build ID: CL-36424714
// Cuda compilation tools, release 13.0, V13.0.88
// Based on NVVM 20.0.0
//

.version 9.0
.target sm_100
.address_size 64

	// .globl	_Z6cutestP6float3

.visible .entry _Z6cutestP6float3(
	.param .u64 .ptr .align 1 _Z6cutestP6float3_param_0
)
{
	.reg .b32 	%r<2>;
	.reg .b32 	%f<3>;
	.reg .b64 	%rd<5>;

	ld.param.u64 	%rd1, [_Z6cutestP6float3_param_0];
	cvta.to.global.u64 	%rd2, %rd1;
	mov.u32 	%r1, %tid.x;
	mul.wide.u32 	%rd3, %r1, 12;
	add.s64 	%rd4, %rd2, %rd3;
	ld.global.f32 	%f1, [%rd4];
	add.f32 	%f2, %f1, 0fB8D1B717;
	st.global.f32 	[%rd4], %f2;
	ret;

}


// ===== COMPILED SASS (sm_100) =====

	.target	sm_100

	.elftype	@"ET_EXEC"


//--------------------- .note.nv.tkinfo           --------------------------
	.section	.note.nv.tkinfo,"",@"SHT_NOTE"
	.sectionflags	@"SHF_NOTE_NV_TKINFO"
	.tkinfo
        /*0018*/ 	.word	0x00000002
        /*0030*/ 	.string	""
        /*0030*/ 	.string	"ptxas"
        /*0030*/ 	.string	"Cuda compilation tools, release 13.0, V13.0.88"
        /*0030*/ 	.string	"Build cuda_13.0.r13.0/compiler.36424714_0"
        /*0030*/ 	.string	"-arch sm_100 -m 64 "



//--------------------- .note.nv.cuinfo           --------------------------
	.section	.note.nv.cuinfo,"",@"SHT_NOTE"
	.sectionflags	@"SHF_NOTE_NV_CUINFO"
        /*0018*/ 	.short	0x0002
        /*001a*/ 	.short	0x0064
        /*001c*/ 	.short	0x0082
	.zero		2


//--------------------- .nv.info                  --------------------------
	.section	.nv.info,"",@"SHT_CUDA_INFO"
	.align	4


	//----- nvinfo : EIATTR_REGCOUNT
	.align		4
        /*0000*/ 	.byte	0x04, 0x2f
        /*0002*/ 	.short	(.L_1 - .L_0)
	.align		4
.L_0:
        /*0004*/ 	.word	index@(_Z6cutestP6float3)
        /*0008*/ 	.word	0x00000008


	//----- nvinfo : EIATTR_FRAME_SIZE
	.align		4
.L_1:
        /*000c*/ 	.byte	0x04, 0x11
        /*000e*/ 	.short	(.L_3 - .L_2)
	.align		4
.L_2:
        /*0010*/ 	.word	index@(_Z6cutestP6float3)
        /*0014*/ 	.word	0x00000000


	//----- nvinfo : EIATTR_MIN_STACK_SIZE
	.align		4
.L_3:
        /*0018*/ 	.byte	0x04, 0x12
        /*001a*/ 	.short	(.L_5 - .L_4)
	.align		4
.L_4:
        /*001c*/ 	.word	index@(_Z6cutestP6float3)
        /*0020*/ 	.word	0x00000000
.L_5:


//--------------------- .nv.compat                --------------------------
	.section	.nv.compat,"",@"SHT_CUDA_COMPAT_INFO"
	.align	4
        /*0000*/ 	.byte	0x02, 0x09, 0x00, 0x00, 0x02, 0x02, 0x01, 0x00, 0x02, 0x05, 0x05, 0x00, 0x03, 0x07, 0x01, 0x01
        /*0010*/ 	.byte	0x02, 0x03, 0x00, 0x00, 0x02, 0x06, 0x01, 0x00, 0x04, 0x0b, 0x08, 0x00, 0x09, 0x00, 0x00, 0x00
        /*0020*/ 	.byte	0x00, 0x00, 0x00, 0x00


//--------------------- .nv.info._Z6cutestP6float3 --------------------------
	.section	.nv.info._Z6cutestP6float3,"",@"SHT_CUDA_INFO"
	.sectionflags	@""
	.align	4


	//----- nvinfo : EIATTR_CUDA_API_VERSION
	.align		4
        /*0000*/ 	.byte	0x04, 0x37
        /*0002*/ 	.short	(.L_7 - .L_6)
.L_6:
        /*0004*/ 	.word	0x00000082


	//----- nvinfo : EIATTR_KPARAM_INFO
	.align		4
.L_7:
        /*0008*/ 	.byte	0x04, 0x17
        /*000a*/ 	.short	(.L_9 - .L_8)
.L_8:
        /*000c*/ 	.word	0x00000000
        /*0010*/ 	.short	0x0000
        /*0012*/ 	.short	0x0000
        /*0014*/ 	.byte	0x00, 0xf5, 0x21, 0x00


	//----- nvinfo : EIATTR_SPARSE_MMA_MASK
	.align		4
.L_9:
        /*0018*/ 	.byte	0x03, 0x50
        /*001a*/ 	.short	0x0000


	//----- nvinfo : EIATTR_MAXREG_COUNT
	.align		4
        /*001c*/ 	.byte	0x03, 0x1b
        /*001e*/ 	.short	0x00ff


	//----- nvinfo : EIATTR_MERCURY_ISA_VERSION
	.align		4
        /*0020*/ 	.byte	0x03, 0x5f
        /*0022*/ 	.short	0x0101


	//----- nvinfo : EIATTR_VRC_CTA_INIT_COUNT
	.align		4
        /*0024*/ 	.byte	0x02, 0x4a
	.zero		1
	.zero		1


	//----- nvinfo : EIATTR_EXIT_INSTR_OFFSETS
	.align		4
        /*0028*/ 	.byte	0x04, 0x1c
        /*002a*/ 	.short	(.L_11 - .L_10)


	//   ....[0]....
.L_10:
        /*002c*/ 	.word	0x00000080


	//----- nvinfo : EIATTR_CBANK_PARAM_SIZE
	.align		4
.L_11:
        /*0030*/ 	.byte	0x03, 0x19
        /*0032*/ 	.short	0x0008


	//----- nvinfo : EIATTR_PARAM_CBANK
	.align		4
        /*0034*/ 	.byte	0x04, 0x0a
        /*0036*/ 	.short	(.L_13 - .L_12)
	.align		4
.L_12:
        /*0038*/ 	.word	index@(.nv.constant0._Z6cutestP6float3)
        /*003c*/ 	.short	0x0380
        /*003e*/ 	.short	0x0008


	//----- nvinfo : EIATTR_SW_WAR
	.align		4
.L_13:
        /*0040*/ 	.byte	0x04, 0x36
        /*0042*/ 	.short	(.L_15 - .L_14)
.L_14:
        /*0044*/ 	.word	0x00000008
.L_15:


//--------------------- .nv.callgraph             --------------------------
	.section	.nv.callgraph,"",@"SHT_CUDA_CALLGRAPH"
	.align	4
	.sectionentsize	8
	.align		4
        /*0000*/ 	.word	0x00000000
	.align		4
        /*0004*/ 	.word	0xffffffff
	.align		4
        /*0008*/ 	.word	0x00000000
	.align		4
        /*000c*/ 	.word	0xfffffffe
	.align		4
        /*0010*/ 	.word	0x00000000
	.align		4
        /*0014*/ 	.word	0xfffffffd
	.align		4
        /*0018*/ 	.word	0x00000000
	.align		4
        /*001c*/ 	.word	0xfffffffc


//--------------------- .text._Z6cutestP6float3   --------------------------
	.section	.text._Z6cutestP6float3,"ax",@progbits
	.align	128
        .global         _Z6cutestP6float3
        .type           _Z6cutestP6float3,@function
        .size           _Z6cutestP6float3,(.L_x_1 - _Z6cutestP6float3)
        .other          _Z6cutestP6float3,@"STO_CUDA_ENTRY STV_DEFAULT"
_Z6cutestP6float3:
.text._Z6cutestP6float3:
[----:B------:R-:W-:Y:S01]  /*0000*/  LDC R1, c[0x0][0x37c] ;  /* 0x0000df00ff017b82 */ /* 0x000fe20000000800 */
[----:B------:R-:W0:Y:S07]  /*0010*/  S2R R5, SR_TID.X ;  /* 0x0000000000057919 */ /* 0x000e2e0000002100 */
[----:B------:R-:W0:Y:S01]  /*0020*/  LDC.64 R2, c[0x0][0x380] ;  /* 0x0000e000ff027b82 */ /* 0x000e220000000a00 */
[----:B------:R-:W1:Y:S01]  /*0030*/  LDCU.64 UR4, c[0x0][0x358] ;  /* 0x00006b00ff0477ac */ /* 0x000e620008000a00 */
[----:B0-----:R-:W-:-:S05]  /*0040*/  IMAD.WIDE.U32 R2, R5, 0xc, R2 ;  /* 0x0000000c05027825 */ /* 0x001fca00078e0002 */
[----:B-1----:R-:W2:Y:S02]  /*0050*/  LDG.E R0, desc[UR4][R2.64] ;  /* 0x0000000402007981 */ /* 0x002ea4000c1e1900 */
[----:B--2---:R-:W-:-:S05]  /*0060*/  FADD R5, R0, -9.9999997473787516356e-05 ;  /* 0xb8d1b71700057421 */ /* 0x004fca0000000000 */
[----:B------:R-:W-:Y:S01]  /*0070*/  STG.E desc[UR4][R2.64], R5 ;  /* 0x0000000502007986 */ /* 0x000fe2000c101904 */
[----:B------:R-:W-:Y:S05]  /*0080*/  EXIT ;  /* 0x000000000000794d */ /* 0x000fea0003800000 */
.L_x_0:
[----:B------:R-:W-:-:S00]  /*0090*/  BRA `(.L_x_0) ;  /* 0xfffffffc00fc7947 */ /* 0x000fc0000383ffff */
[----:B------:R-:W-:-:S00]  /*00a0*/  NOP ;  /* 0x0000000000007918 */ /* 0x000fc00000000000 */
        /* <DEDUP_REMOVED lines=13> */
.L_x_1:


//--------------------- .nv.shared.reserved.0     --------------------------
	.section	.nv.shared.reserved.0,"aw",@nobits
	.weak		__nv_reservedSMEM_offset_0_alias
	.size		__nv_reservedSMEM_offset_0_alias, 0, 64
	.other		__nv_reservedSMEM_offset_0_alias,@"STO_CUDA_RESERVED_SHARED STV_DEFAULT"
__nv_reservedSMEM_offset_0_alias:
	.zero		0
	.zero		64


//--------------------- .nv.constant0._Z6cutestP6float3 --------------------------
	.section	.nv.constant0._Z6cutestP6float3,"a",@progbits
	.sectionflags	@""
	.align	4
.nv.constant0._Z6cutestP6float3:
	.zero		904


//--------------------- SYMBOLS --------------------------

	.type		.nv.reservedSmem.offset0,@object
	.size		.nv.reservedSmem.offset0,0x4
